//
// Generated by NVIDIA NVVM Compiler
//
// Compiler Build ID: CL-36424714
// Cuda compilation tools, release 13.0, V13.0.88
// Based on NVVM 20.0.0
//

.version 9.0
.target sm_100
.address_size 64

	// .globl	_Z19transpose0_baselinePfS_mm

.visible .entry _Z19transpose0_baselinePfS_mm(
	.param .u64 .ptr .align 1 _Z19transpose0_baselinePfS_mm_param_0,
	.param .u64 .ptr .align 1 _Z19transpose0_baselinePfS_mm_param_1,
	.param .u64 _Z19transpose0_baselinePfS_mm_param_2,
	.param .u64 _Z19transpose0_baselinePfS_mm_param_3
)
{
	.reg .pred 	%p<4>;
	.reg .b32 	%r<13>;
	.reg .b32 	%f<2>;
	.reg .b64 	%rd<13>;

	ld.param.u64 	%rd1, [_Z19transpose0_baselinePfS_mm_param_0];
	ld.param.u64 	%rd2, [_Z19transpose0_baselinePfS_mm_param_1];
	ld.param.u64 	%rd3, [_Z19transpose0_baselinePfS_mm_param_2];
	ld.param.u64 	%rd4, [_Z19transpose0_baselinePfS_mm_param_3];
	mov.u32 	%r3, %ntid.x;
	mov.u32 	%r4, %ctaid.x;
	mov.u32 	%r5, %tid.x;
	mad.lo.s32 	%r1, %r3, %r4, %r5;
	mov.u32 	%r6, %ntid.y;
	mov.u32 	%r7, %ctaid.y;
	mov.u32 	%r8, %tid.y;
	mad.lo.s32 	%r2, %r6, %r7, %r8;
	cvt.u64.u32 	%rd5, %r2;
	setp.le.u64 	%p1, %rd3, %rd5;
	cvt.u64.u32 	%rd6, %r1;
	setp.le.u64 	%p2, %rd4, %rd6;
	or.pred  	%p3, %p1, %p2;
	@%p3 bra 	$L__BB0_2;
	cvta.to.global.u64 	%rd7, %rd1;
	cvta.to.global.u64 	%rd8, %rd2;
	cvt.u32.u64 	%r9, %rd3;
	mad.lo.s32 	%r10, %r1, %r9, %r2;
	cvt.u32.u64 	%r11, %rd4;
	mad.lo.s32 	%r12, %r2, %r11, %r1;
	mul.wide.u32 	%rd9, %r12, 4;
	add.s64 	%rd10, %rd7, %rd9;
	ld.global.f32 	%f1, [%rd10];
	mul.wide.u32 	%rd11, %r10, 4;
	add.s64 	%rd12, %rd8, %rd11;
	st.global.f32 	[%rd12], %f1;
$L__BB0_2:
	ret;

}


// ===== COMPILED SASS (sm_100) =====

	.target	sm_100

	.elftype	@"ET_EXEC"


//--------------------- .note.nv.tkinfo           --------------------------
	.section	.note.nv.tkinfo,"",@"SHT_NOTE"
	.sectionflags	@"SHF_NOTE_NV_TKINFO"
	.tkinfo
        /*0018*/ 	.word	0x00000002
        /*0030*/ 	.string	""
        /*0030*/ 	.string	"ptxas"
        /*0030*/ 	.string	"Cuda compilation tools, release 13.0, V13.0.88"
        /*0030*/ 	.string	"Build cuda_13.0.r13.0/compiler.36424714_0"
        /*0030*/ 	.string	"-arch sm_100 -m 64 "



//--------------------- .note.nv.cuinfo           --------------------------
	.section	.note.nv.cuinfo,"",@"SHT_NOTE"
	.sectionflags	@"SHF_NOTE_NV_CUINFO"
        /*0018*/ 	.short	0x0002
        /*001a*/ 	.short	0x0064
        /*001c*/ 	.short	0x0082
	.zero		2


//--------------------- .nv.info                  --------------------------
	.section	.nv.info,"",@"SHT_CUDA_INFO"
	.align	4


	//----- nvinfo : EIATTR_REGCOUNT
	.align		4
        /*0000*/ 	.byte	0x04, 0x2f
        /*0002*/ 	.short	(.L_1 - .L_0)
	.align		4
.L_0:
        /*0004*/ 	.word	index@(_Z19transpose0_baselinePfS_mm)
        /*0008*/ 	.word	0x0000000a


	//----- nvinfo : EIATTR_FRAME_SIZE
	.align		4
.L_1:
        /*000c*/ 	.byte	0x04, 0x11
        /*000e*/ 	.short	(.L_3 - .L_2)
	.align		4
.L_2:
        /*0010*/ 	.word	index@(_Z19transpose0_baselinePfS_mm)
        /*0014*/ 	.word	0x00000000


	//----- nvinfo : EIATTR_MIN_STACK_SIZE
	.align		4
.L_3:
        /*0018*/ 	.byte	0x04, 0x12
        /*001a*/ 	.short	(.L_5 - .L_4)
	.align		4
.L_4:
        /*001c*/ 	.word	index@(_Z19transpose0_baselinePfS_mm)
        /*0020*/ 	.word	0x00000000
.L_5:


//--------------------- .nv.compat                --------------------------
	.section	.nv.compat,"",@"SHT_CUDA_COMPAT_INFO"
	.align	4
        /*0000*/ 	.byte	0x02, 0x09, 0x00, 0x00, 0x02, 0x02, 0x01, 0x00, 0x02, 0x05, 0x05, 0x00, 0x03, 0x07, 0x01, 0x01
        /*0010*/ 	.byte	0x02, 0x03, 0x00, 0x00, 0x02, 0x06, 0x01, 0x00, 0x04, 0x0b, 0x08, 0x00, 0x09, 0x00, 0x00, 0x00
        /*0020*/ 	.byte	0x00, 0x00, 0x00, 0x00


//--------------------- .nv.info._Z19transpose0_baselinePfS_mm --------------------------
	.section	.nv.info._Z19transpose0_baselinePfS_mm,"",@"SHT_CUDA_INFO"
	.sectionflags	@""
	.align	4


	//----- nvinfo : EIATTR_CUDA_API_VERSION
	.align		4
        /*0000*/ 	.byte	0x04, 0x37
        /*0002*/ 	.short	(.L_7 - .L_6)
.L_6:
        /*0004*/ 	.word	0x00000082


	//----- nvinfo : EIATTR_KPARAM_INFO
	.align		4
.L_7:
        /*0008*/ 	.byte	0x04, 0x17
        /*000a*/ 	.short	(.L_9 - .L_8)
.L_8:
        /*000c*/ 	.word	0x00000000
        /*0010*/ 	.short	0x0003
        /*0012*/ 	.short	0x0018
        /*0014*/ 	.byte	0x00, 0xf0, 0x21, 0x00


	//----- nvinfo : EIATTR_KPARAM_INFO
	.align		4
.L_9:
        /*0018*/ 	.byte	0x04, 0x17
        /*001a*/ 	.short	(.L_11 - .L_10)
.L_10:
        /*001c*/ 	.word	0x00000000
        /*0020*/ 	.short	0x0002
        /*0022*/ 	.short	0x0010
        /*0024*/ 	.byte	0x00, 0xf0, 0x21, 0x00


	//----- nvinfo : EIATTR_KPARAM_INFO
	.align		4
.L_11:
        /*0028*/ 	.byte	0x04, 0x17
        /*002a*/ 	.short	(.L_13 - .L_12)
.L_12:
        /*002c*/ 	.word	0x00000000
        /*0030*/ 	.short	0x0001
        /*0032*/ 	.short	0x0008
        /*0034*/ 	.byte	0x00, 0xf5, 0x21, 0x00


	//----- nvinfo : EIATTR_KPARAM_INFO
	.align		4
.L_13:
        /*0038*/ 	.byte	0x04, 0x17
        /*003a*/ 	.short	(.L_15 - .L_14)
.L_14:
        /*003c*/ 	.word	0x00000000
        /*0040*/ 	.short	0x0000
        /*0042*/ 	.short	0x0000
        /*0044*/ 	.byte	0x00, 0xf5, 0x21, 0x00


	//----- nvinfo : EIATTR_SPARSE_MMA_MASK
	.align		4
.L_15:
        /*0048*/ 	.byte	0x03, 0x50
        /*004a*/ 	.short	0x0000


	//----- nvinfo : EIATTR_MAXREG_COUNT
	.align		4
        /*004c*/ 	.byte	0x03, 0x1b
        /*004e*/ 	.short	0x00ff


	//----- nvinfo : EIATTR_MERCURY_ISA_VERSION
	.align		4
        /*0050*/ 	.byte	0x03, 0x5f
        /*0052*/ 	.short	0x0101


	//----- nvinfo : EIATTR_VRC_CTA_INIT_COUNT
	.align		4
        /*0054*/ 	.byte	0x02, 0x4a
	.zero		1
	.zero		1


	//----- nvinfo : EIATTR_EXIT_INSTR_OFFSETS
	.align		4
        /*0058*/ 	.byte	0x04, 0x1c
        /*005a*/ 	.short	(.L_17 - .L_16)


	//   ....[0]....
.L_16:
        /*005c*/ 	.word	0x000000e0


	//   ....[1]....
        /*0060*/ 	.word	0x00000180


	//----- nvinfo : EIATTR_CBANK_PARAM_SIZE
	.align		4
.L_17:
        /*0064*/ 	.byte	0x03, 0x19
        /*0066*/ 	.short	0x0020


	//----- nvinfo : EIATTR_PARAM_CBANK
	.align		4
        /*0068*/ 	.byte	0x04, 0x0a
        /*006a*/ 	.short	(.L_19 - .L_18)
	.align		4
.L_18:
        /*006c*/ 	.word	index@(.nv.constant0._Z19transpose0_baselinePfS_mm)
        /*0070*/ 	.short	0x0380
        /*0072*/ 	.short	0x0020


	//----- nvinfo : EIATTR_SW_WAR
	.align		4
.L_19:
        /*0074*/ 	.byte	0x04, 0x36
        /*0076*/ 	.short	(.L_21 - .L_20)
.L_20:
        /*0078*/ 	.word	0x00000008
.L_21:


//--------------------- .nv.callgraph             --------------------------
	.section	.nv.callgraph,"",@"SHT_CUDA_CALLGRAPH"
	.align	4
	.sectionentsize	8
	.align		4
        /*0000*/ 	.word	0x00000000
	.align		4
        /*0004*/ 	.word	0xffffffff
	.align		4
        /*0008*/ 	.word	0x00000000
	.align		4
        /*000c*/ 	.word	0xfffffffe
	.align		4
        /*0010*/ 	.word	0x00000000
	.align		4
        /*0014*/ 	.word	0xfffffffd
	.align		4
        /*0018*/ 	.word	0x00000000
	.align		4
        /*001c*/ 	.word	0xfffffffc


//--------------------- .text._Z19transpose0_baselinePfS_mm --------------------------
	.section	.text._Z19transpose0_baselinePfS_mm,"ax",@progbits
	.align	128
        .global         _Z19transpose0_baselinePfS_mm
        .type           _Z19transpose0_baselinePfS_mm,@function
        .size           _Z19transpose0_baselinePfS_mm,(.L_x_1 - _Z19transpose0_baselinePfS_mm)
        .other          _Z19transpose0_baselinePfS_mm,@"STO_CUDA_ENTRY STV_DEFAULT"
_Z19transpose0_baselinePfS_mm:
.text._Z19transpose0_baselinePfS_mm:
[----:B------:R-:W-:Y:S01]  /*0000*/  LDC R1, c[0x0][0x37c] ;  /* 0x0000df00ff017b82 */ /* 0x000fe20000000800 */
[----:B------:R-:W0:Y:S01]  /*0010*/  S2R R0, SR_CTAID.X ;  /* 0x0000000000007919 */ /* 0x000e220000002500 */
[----:B------:R-:W0:Y:S01]  /*0020*/  LDCU UR4, c[0x0][0x360] ;  /* 0x00006c00ff0477ac */ /* 0x000e220008000800 */
[----:B------:R-:W0:Y:S01]  /*0030*/  S2R R3, SR_TID.X ;  /* 0x0000000000037919 */ /* 0x000e220000002100 */
[----:B------:R-:W1:Y:S01]  /*0040*/  LDCU UR5, c[0x0][0x364] ;  /* 0x00006c80ff0577ac */ /* 0x000e620008000800 */
[----:B------:R-:W1:Y:S01]  /*0050*/  S2R R7, SR_CTAID.Y ;  /* 0x0000000000077919 */ /* 0x000e620000002600 */
[----:B------:R-:W2:Y:S01]  /*0060*/  LDCU.128 UR8, c[0x0][0x390] ;  /* 0x00007200ff0877ac */ /* 0x000ea20008000c00 */
[----:B------:R-:W1:Y:S01]  /*0070*/  S2R R2, SR_TID.Y ;  /* 0x0000000000027919 */ /* 0x000e620000002200 */
[----:B0-----:R-:W-:-:S05]  /*0080*/  IMAD R0, R0, UR4, R3 ;  /* 0x0000000400007c24 */ /* 0x001fca000f8e0203 */
[----:B--2---:R-:W-:Y:S01]  /*0090*/  ISETP.GE.U32.AND P0, PT, R0, UR10, PT ;  /* 0x0000000a00007c0c */ /* 0x004fe2000bf06070 */
[----:B-1----:R-:W-:-:S03]  /*00a0*/  IMAD R7, R7, UR5, R2 ;  /* 0x0000000507077c24 */ /* 0x002fc6000f8e0202 */
[----:B------:R-:W-:Y:S02]  /*00b0*/  ISETP.GE.U32.AND.EX P0, PT, RZ, UR11, PT, P0 ;  /* 0x0000000bff007c0c */ /* 0x000fe4000bf06100 */
[----:B------:R-:W-:-:S04]  /*00c0*/  ISETP.GE.U32.AND P1, PT, R7, UR8, PT ;  /* 0x0000000807007c0c */ /* 0x000fc8000bf26070 */
[----:B------:R-:W-:-:S13]  /*00d0*/  ISETP.GE.U32.OR.EX P0, PT, RZ, UR9, P0, P1 ;  /* 0x00000009ff007c0c */ /* 0x000fda0008706510 */
[----:B------:R-:W-:Y:S05]  /*00e0*/  @P0 EXIT ;  /* 0x000000000000094d */ /* 0x000fea0003800000 */
[----:B------:R-:W0:Y:S01]  /*00f0*/  LDC.64 R2, c[0x0][0x380] ;  /* 0x0000e000ff027b82 */ /* 0x000e220000000a00 */
[----:B------:R-:W1:Y:S01]  /*0100*/  LDCU.64 UR4, c[0x0][0x358] ;  /* 0x00006b00ff0477ac */ /* 0x000e620008000a00 */
[----:B------:R-:W-:-:S04]  /*0110*/  IMAD R5, R7, UR10, R0 ;  /* 0x0000000a07057c24 */ /* 0x000fc8000f8e0200 */
[----:B0-----:R-:W-:Y:S02]  /*0120*/  IMAD.WIDE.U32 R2, R5, 0x4, R2 ;  /* 0x0000000405027825 */ /* 0x001fe400078e0002 */
[----:B------:R-:W0:Y:S04]  /*0130*/  LDC.64 R4, c[0x0][0x388] ;  /* 0x0000e200ff047b82 */ /* 0x000e280000000a00 */
[----:B-1----:R-:W2:Y:S01]  /*0140*/  LDG.E R3, desc[UR4][R2.64] ;  /* 0x0000000402037981 */ /* 0x002ea2000c1e1900 */
[----:B------:R-:W-:-:S04]  /*0150*/  IMAD R7, R0, UR8, R7 ;  /* 0x0000000800077c24 */ /* 0x000fc8000f8e0207 */
[----:B0-----:R-:W-:-:S05]  /*0160*/  IMAD.WIDE.U32 R4, R7, 0x4, R4 ;  /* 0x0000000407047825 */ /* 0x001fca00078e0004 */
[----:B--2---:R-:W-:Y:S01]  /*0170*/  STG.E desc[UR4][R4.64], R3 ;  /* 0x0000000304007986 */ /* 0x004fe2000c101904 */
[----:B------:R-:W-:Y:S05]  /*0180*/  EXIT ;  /* 0x000000000000794d */ /* 0x000fea0003800000 */
.L_x_0:
[----:B------:R-:W-:-:S00]  /*0190*/  BRA `(.L_x_0) ;  /* 0xfffffffc00fc7947 */ /* 0x000fc0000383ffff */
[----:B------:R-:W-:-:S00]  /*01a0*/  NOP ;  /* 0x0000000000007918 */ /* 0x000fc00000000000 */
        /* <DEDUP_REMOVED lines=13> */
.L_x_1:


//--------------------- .nv.shared.reserved.0     --------------------------
	.section	.nv.shared.reserved.0,"aw",@nobits
	.weak		__nv_reservedSMEM_offset_0_alias
	.size		__nv_reservedSMEM_offset_0_alias, 0, 64
	.other		__nv_reservedSMEM_offset_0_alias,@"STO_CUDA_RESERVED_SHARED STV_DEFAULT"
__nv_reservedSMEM_offset_0_alias:
	.zero		0
	.zero		64


//--------------------- .nv.constant0._Z19transpose0_baselinePfS_mm --------------------------
	.section	.nv.constant0._Z19transpose0_baselinePfS_mm,"a",@progbits
	.sectionflags	@""
	.align	4
.nv.constant0._Z19transpose0_baselinePfS_mm:
	.zero		928


//--------------------- SYMBOLS --------------------------

	.type		.nv.reservedSmem.offset0,@object
	.size		.nv.reservedSmem.offset0,0x4
